//
// Generated by NVIDIA NVVM Compiler
//
// Compiler Build ID: CL-36424714
// Cuda compilation tools, release 13.0, V13.0.88
// Based on NVVM 20.0.0
//

.version 9.0
.target sm_100
.address_size 64

	// .globl	_Z6updatePiS_ii

.visible .entry _Z6updatePiS_ii(
	.param .u64 .ptr .align 1 _Z6updatePiS_ii_param_0,
	.param .u64 .ptr .align 1 _Z6updatePiS_ii_param_1,
	.param .u32 _Z6updatePiS_ii_param_2,
	.param .u32 _Z6updatePiS_ii_param_3
)
{
	.reg .pred 	%p<2>;
	.reg .b32 	%r<9>;
	.reg .b64 	%rd<8>;

	ld.param.u64 	%rd1, [_Z6updatePiS_ii_param_0];
	ld.param.u64 	%rd2, [_Z6updatePiS_ii_param_1];
	ld.param.u32 	%r2, [_Z6updatePiS_ii_param_2];
	ld.param.u32 	%r3, [_Z6updatePiS_ii_param_3];
	mov.u32 	%r4, %ctaid.x;
	mov.u32 	%r5, %ntid.x;
	mov.u32 	%r6, %tid.x;
	mad.lo.s32 	%r1, %r4, %r5, %r6;
	mul.lo.s32 	%r7, %r3, %r2;
	setp.ge.s32 	%p1, %r1, %r7;
	@%p1 bra 	$L__BB0_2;
	cvta.to.global.u64 	%rd3, %rd1;
	cvta.to.global.u64 	%rd4, %rd2;
	mul.wide.s32 	%rd5, %r1, 4;
	add.s64 	%rd6, %rd3, %rd5;
	ld.global.u32 	%r8, [%rd6];
	add.s64 	%rd7, %rd4, %rd5;
	st.global.u32 	[%rd7], %r8;
$L__BB0_2:
	ret;

}


// ===== COMPILED SASS (sm_100) =====

	.target	sm_100

	.elftype	@"ET_EXEC"


//--------------------- .note.nv.tkinfo           --------------------------
	.section	.note.nv.tkinfo,"",@"SHT_NOTE"
	.sectionflags	@"SHF_NOTE_NV_TKINFO"
	.tkinfo
        /*0018*/ 	.word	0x00000002
        /*0030*/ 	.string	""
        /*0030*/ 	.string	"ptxas"
        /*0030*/ 	.string	"Cuda compilation tools, release 13.0, V13.0.88"
        /*0030*/ 	.string	"Build cuda_13.0.r13.0/compiler.36424714_0"
        /*0030*/ 	.string	"-arch sm_100 -m 64 "



//--------------------- .note.nv.cuinfo           --------------------------
	.section	.note.nv.cuinfo,"",@"SHT_NOTE"
	.sectionflags	@"SHF_NOTE_NV_CUINFO"
        /*0018*/ 	.short	0x0002
        /*001a*/ 	.short	0x0064
        /*001c*/ 	.short	0x0082
	.zero		2


//--------------------- .nv.info                  --------------------------
	.section	.nv.info,"",@"SHT_CUDA_INFO"
	.align	4


	//----- nvinfo : EIATTR_REGCOUNT
	.align		4
        /*0000*/ 	.byte	0x04, 0x2f
        /*0002*/ 	.short	(.L_1 - .L_0)
	.align		4
.L_0:
        /*0004*/ 	.word	index@(_Z6updatePiS_ii)
        /*0008*/ 	.word	0x0000000a


	//----- nvinfo : EIATTR_FRAME_SIZE
	.align		4
.L_1:
        /*000c*/ 	.byte	0x04, 0x11
        /*000e*/ 	.short	(.L_3 - .L_2)
	.align		4
.L_2:
        /*0010*/ 	.word	index@(_Z6updatePiS_ii)
        /*0014*/ 	.word	0x00000000


	//----- nvinfo : EIATTR_MIN_STACK_SIZE
	.align		4
.L_3:
        /*0018*/ 	.byte	0x04, 0x12
        /*001a*/ 	.short	(.L_5 - .L_4)
	.align		4
.L_4:
        /*001c*/ 	.word	index@(_Z6updatePiS_ii)
        /*0020*/ 	.word	0x00000000
.L_5:


//--------------------- .nv.compat                --------------------------
	.section	.nv.compat,"",@"SHT_CUDA_COMPAT_INFO"
	.align	4
        /*0000*/ 	.byte	0x02, 0x09, 0x00, 0x00, 0x02, 0x02, 0x01, 0x00, 0x02, 0x05, 0x05, 0x00, 0x03, 0x07, 0x01, 0x01
        /*0010*/ 	.byte	0x02, 0x03, 0x00, 0x00, 0x02, 0x06, 0x01, 0x00, 0x04, 0x0b, 0x08, 0x00, 0x09, 0x00, 0x00, 0x00
        /*0020*/ 	.byte	0x00, 0x00, 0x00, 0x00


//--------------------- .nv.info._Z6updatePiS_ii  --------------------------
	.section	.nv.info._Z6updatePiS_ii,"",@"SHT_CUDA_INFO"
	.sectionflags	@""
	.align	4


	//----- nvinfo : EIATTR_CUDA_API_VERSION
	.align		4
        /*0000*/ 	.byte	0x04, 0x37
        /*0002*/ 	.short	(.L_7 - .L_6)
.L_6:
        /*0004*/ 	.word	0x00000082


	//----- nvinfo : EIATTR_KPARAM_INFO
	.align		4
.L_7:
        /*0008*/ 	.byte	0x04, 0x17
        /*000a*/ 	.short	(.L_9 - .L_8)
.L_8:
        /*000c*/ 	.word	0x00000000
        /*0010*/ 	.short	0x0003
        /*0012*/ 	.short	0x0014
        /*0014*/ 	.byte	0x00, 0xf0, 0x11, 0x00


	//----- nvinfo : EIATTR_KPARAM_INFO
	.align		4
.L_9:
        /*0018*/ 	.byte	0x04, 0x17
        /*001a*/ 	.short	(.L_11 - .L_10)
.L_10:
        /*001c*/ 	.word	0x00000000
        /*0020*/ 	.short	0x0002
        /*0022*/ 	.short	0x0010
        /*0024*/ 	.byte	0x00, 0xf0, 0x11, 0x00


	//----- nvinfo : EIATTR_KPARAM_INFO
	.align		4
.L_11:
        /*0028*/ 	.byte	0x04, 0x17
        /*002a*/ 	.short	(.L_13 - .L_12)
.L_12:
        /*002c*/ 	.word	0x00000000
        /*0030*/ 	.short	0x0001
        /*0032*/ 	.short	0x0008
        /*0034*/ 	.byte	0x00, 0xf5, 0x21, 0x00


	//----- nvinfo : EIATTR_KPARAM_INFO
	.align		4
.L_13:
        /*0038*/ 	.byte	0x04, 0x17
        /*003a*/ 	.short	(.L_15 - .L_14)
.L_14:
        /*003c*/ 	.word	0x00000000
        /*0040*/ 	.short	0x0000
        /*0042*/ 	.short	0x0000
        /*0044*/ 	.byte	0x00, 0xf5, 0x21, 0x00


	//----- nvinfo : EIATTR_SPARSE_MMA_MASK
	.align		4
.L_15:
        /*0048*/ 	.byte	0x03, 0x50
        /*004a*/ 	.short	0x0000


	//----- nvinfo : EIATTR_MAXREG_COUNT
	.align		4
        /*004c*/ 	.byte	0x03, 0x1b
        /*004e*/ 	.short	0x00ff


	//----- nvinfo : EIATTR_MERCURY_ISA_VERSION
	.align		4
        /*0050*/ 	.byte	0x03, 0x5f
        /*0052*/ 	.short	0x0101


	//----- nvinfo : EIATTR_VRC_CTA_INIT_COUNT
	.align		4
        /*0054*/ 	.byte	0x02, 0x4a
	.zero		1
	.zero		1


	//----- nvinfo : EIATTR_EXIT_INSTR_OFFSETS
	.align		4
        /*0058*/ 	.byte	0x04, 0x1c
        /*005a*/ 	.short	(.L_17 - .L_16)


	//   ....[0]....
.L_16:
        /*005c*/ 	.word	0x00000080


	//   ....[1]....
        /*0060*/ 	.word	0x00000100


	//----- nvinfo : EIATTR_CBANK_PARAM_SIZE
	.align		4
.L_17:
        /*0064*/ 	.byte	0x03, 0x19
        /*0066*/ 	.short	0x0018


	//----- nvinfo : EIATTR_PARAM_CBANK
	.align		4
        /*0068*/ 	.byte	0x04, 0x0a
        /*006a*/ 	.short	(.L_19 - .L_18)
	.align		4
.L_18:
        /*006c*/ 	.word	index@(.nv.constant0._Z6updatePiS_ii)
        /*0070*/ 	.short	0x0380
        /*0072*/ 	.short	0x0018


	//----- nvinfo : EIATTR_SW_WAR
	.align		4
.L_19:
        /*0074*/ 	.byte	0x04, 0x36
        /*0076*/ 	.short	(.L_21 - .L_20)
.L_20:
        /*0078*/ 	.word	0x00000008
.L_21:


//--------------------- .nv.callgraph             --------------------------
	.section	.nv.callgraph,"",@"SHT_CUDA_CALLGRAPH"
	.align	4
	.sectionentsize	8
	.align		4
        /*0000*/ 	.word	0x00000000
	.align		4
        /*0004*/ 	.word	0xffffffff
	.align		4
        /*0008*/ 	.word	0x00000000
	.align		4
        /*000c*/ 	.word	0xfffffffe
	.align		4
        /*0010*/ 	.word	0x00000000
	.align		4
        /*0014*/ 	.word	0xfffffffd
	.align		4
        /*0018*/ 	.word	0x00000000
	.align		4
        /*001c*/ 	.word	0xfffffffc


//--------------------- .text._Z6updatePiS_ii     --------------------------
	.section	.text._Z6updatePiS_ii,"ax",@progbits
	.align	128
        .global         _Z6updatePiS_ii
        .type           _Z6updatePiS_ii,@function
        .size           _Z6updatePiS_ii,(.L_x_1 - _Z6updatePiS_ii)
        .other          _Z6updatePiS_ii,@"STO_CUDA_ENTRY STV_DEFAULT"
_Z6updatePiS_ii:
.text._Z6updatePiS_ii:
[----:B------:R-:W-:Y:S01]  /*0000*/  LDC R1, c[0x0][0x37c] ;  /* 0x0000df00ff017b82 */ /* 0x000fe20000000800 */
[----:B------:R-:W0:Y:S07]  /*0010*/  S2R R0, SR_TID.X ;  /* 0x0000000000007919 */ /* 0x000e2e0000002100 */
[----:B------:R-:W0:Y:S01]  /*0020*/  S2UR UR6, SR_CTAID.X ;  /* 0x00000000000679c3 */ /* 0x000e220000002500 */
[----:B------:R-:W1:Y:S07]  /*0030*/  LDCU.64 UR4, c[0x0][0x390] ;  /* 0x00007200ff0477ac */ /* 0x000e6e0008000a00 */
[----:B------:R-:W0:Y:S01]  /*0040*/  LDC R7, c[0x0][0x360] ;  /* 0x0000d800ff077b82 */ /* 0x000e220000000800 */
[----:B-1----:R-:W-:Y:S01]  /*0050*/  UIMAD UR4, UR5, UR4, URZ ;  /* 0x00000004050472a4 */ /* 0x002fe2000f8e02ff */
[----:B0-----:R-:W-:-:S05]  /*0060*/  IMAD R7, R7, UR6, R0 ;  /* 0x0000000607077c24 */ /* 0x001fca000f8e0200 */
[----:B------:R-:W-:-:S13]  /*0070*/  ISETP.GE.AND P0, PT, R7, UR4, PT ;  /* 0x0000000407007c0c */ /* 0x000fda000bf06270 */
[----:B------:R-:W-:Y:S05]  /*0080*/  @P0 EXIT ;  /* 0x000000000000094d */ /* 0x000fea0003800000 */
[----:B------:R-:W0:Y:S01]  /*0090*/  LDC.64 R2, c[0x0][0x380] ;  /* 0x0000e000ff027b82 */ /* 0x000e220000000a00 */
[----:B------:R-:W1:Y:S07]  /*00a0*/  LDCU.64 UR4, c[0x0][0x358] ;  /* 0x00006b00ff0477ac */ /* 0x000e6e0008000a00 */
[----:B------:R-:W2:Y:S01]  /*00b0*/  LDC.64 R4, c[0x0][0x388] ;  /* 0x0000e200ff047b82 */ /* 0x000ea20000000a00 */
[----:B0-----:R-:W-:-:S06]  /*00c0*/  IMAD.WIDE R2, R7, 0x4, R2 ;  /* 0x0000000407027825 */ /* 0x001fcc00078e0202 */
[----:B-1----:R-:W3:Y:S01]  /*00d0*/  LDG.E R3, desc[UR4][R2.64] ;  /* 0x0000000402037981 */ /* 0x002ee2000c1e1900 */
[----:B--2---:R-:W-:-:S05]  /*00e0*/  IMAD.WIDE R4, R7, 0x4, R4 ;  /* 0x0000000407047825 */ /* 0x004fca00078e0204 */
[----:B---3--:R-:W-:Y:S01]  /*00f0*/  STG.E desc[UR4][R4.64], R3 ;  /* 0x0000000304007986 */ /* 0x008fe2000c101904 */
[----:B------:R-:W-:Y:S05]  /*0100*/  EXIT ;  /* 0x000000000000794d */ /* 0x000fea0003800000 */
.L_x_0:
[----:B------:R-:W-:-:S00]  /*0110*/  BRA `(.L_x_0) ;  /* 0xfffffffc00fc7947 */ /* 0x000fc0000383ffff */
[----:B------:R-:W-:-:S00]  /*0120*/  NOP ;  /* 0x0000000000007918 */ /* 0x000fc00000000000 */
        /* <DEDUP_REMOVED lines=13> */
.L_x_1:


//--------------------- .nv.shared.reserved.0     --------------------------
	.section	.nv.shared.reserved.0,"aw",@nobits
	.weak		__nv_reservedSMEM_offset_0_alias
	.size		__nv_reservedSMEM_offset_0_alias, 0, 64
	.other		__nv_reservedSMEM_offset_0_alias,@"STO_CUDA_RESERVED_SHARED STV_DEFAULT"
__nv_reservedSMEM_offset_0_alias:
	.zero		0
	.zero		64


//--------------------- .nv.constant0._Z6updatePiS_ii --------------------------
	.section	.nv.constant0._Z6updatePiS_ii,"a",@progbits
	.sectionflags	@""
	.align	4
.nv.constant0._Z6updatePiS_ii:
	.zero		920


//--------------------- SYMBOLS --------------------------

	.type		.nv.reservedSmem.offset0,@object
	.size		.nv.reservedSmem.offset0,0x4
